//
// Generated by NVIDIA NVVM Compiler
//
// Compiler Build ID: CL-36424714
// Cuda compilation tools, release 13.0, V13.0.88
// Based on NVVM 20.0.0
//

.version 9.0
.target sm_100
.address_size 64

	// .globl	_Z9wordMatchPciS_iPiS0_

.visible .entry _Z9wordMatchPciS_iPiS0_(
	.param .u64 .ptr .align 1 _Z9wordMatchPciS_iPiS0__param_0,
	.param .u32 _Z9wordMatchPciS_iPiS0__param_1,
	.param .u64 .ptr .align 1 _Z9wordMatchPciS_iPiS0__param_2,
	.param .u32 _Z9wordMatchPciS_iPiS0__param_3,
	.param .u64 .ptr .align 1 _Z9wordMatchPciS_iPiS0__param_4,
	.param .u64 .ptr .align 1 _Z9wordMatchPciS_iPiS0__param_5
)
{
	.reg .pred 	%p<9>;
	.reg .b16 	%rs<3>;
	.reg .b32 	%r<16>;
	.reg .b64 	%rd<15>;

	ld.param.u64 	%rd3, [_Z9wordMatchPciS_iPiS0__param_0];
	ld.param.u32 	%r7, [_Z9wordMatchPciS_iPiS0__param_1];
	ld.param.u64 	%rd4, [_Z9wordMatchPciS_iPiS0__param_2];
	ld.param.u32 	%r8, [_Z9wordMatchPciS_iPiS0__param_3];
	ld.param.u64 	%rd6, [_Z9wordMatchPciS_iPiS0__param_4];
	ld.param.u64 	%rd5, [_Z9wordMatchPciS_iPiS0__param_5];
	cvta.to.global.u64 	%rd7, %rd6;
	mov.u32 	%r10, %tid.x;
	mul.wide.u32 	%rd8, %r10, 4;
	add.s64 	%rd9, %rd7, %rd8;
	ld.global.u32 	%r14, [%rd9];
	setp.ge.s32 	%p1, %r14, %r7;
	setp.lt.s32 	%p2, %r8, 1;
	or.pred  	%p3, %p1, %p2;
	mov.b32 	%r15, 0;
	@%p3 bra 	$L__BB0_4;
	cvta.to.global.u64 	%rd1, %rd3;
	cvta.to.global.u64 	%rd2, %rd4;
	mov.b32 	%r15, 0;
$L__BB0_2:
	cvt.s64.s32 	%rd10, %r14;
	add.s64 	%rd11, %rd1, %rd10;
	ld.global.u8 	%rs1, [%rd11];
	cvt.u64.u32 	%rd12, %r15;
	add.s64 	%rd13, %rd2, %rd12;
	ld.global.u8 	%rs2, [%rd13];
	setp.ne.s16 	%p4, %rs1, %rs2;
	@%p4 bra 	$L__BB0_4;
	add.s32 	%r14, %r14, 1;
	add.s32 	%r15, %r15, 1;
	setp.lt.s32 	%p5, %r14, %r7;
	setp.lt.s32 	%p6, %r15, %r8;
	and.pred  	%p7, %p5, %p6;
	@%p7 bra 	$L__BB0_2;
$L__BB0_4:
	setp.ne.s32 	%p8, %r15, %r8;
	@%p8 bra 	$L__BB0_6;
	cvta.to.global.u64 	%rd14, %rd5;
	atom.global.add.u32 	%r12, [%rd14], 1;
$L__BB0_6:
	ret;

}


// ===== COMPILED SASS (sm_100) =====

	.target	sm_100

	.elftype	@"ET_EXEC"


//--------------------- .note.nv.tkinfo           --------------------------
	.section	.note.nv.tkinfo,"",@"SHT_NOTE"
	.sectionflags	@"SHF_NOTE_NV_TKINFO"
	.tkinfo
        /*0018*/ 	.word	0x00000002
        /*0030*/ 	.string	""
        /*0030*/ 	.string	"ptxas"
        /*0030*/ 	.string	"Cuda compilation tools, release 13.0, V13.0.88"
        /*0030*/ 	.string	"Build cuda_13.0.r13.0/compiler.36424714_0"
        /*0030*/ 	.string	"-arch sm_100 -m 64 "



//--------------------- .note.nv.cuinfo           --------------------------
	.section	.note.nv.cuinfo,"",@"SHT_NOTE"
	.sectionflags	@"SHF_NOTE_NV_CUINFO"
        /*0018*/ 	.short	0x0002
        /*001a*/ 	.short	0x0064
        /*001c*/ 	.short	0x0082
	.zero		2


//--------------------- .nv.info                  --------------------------
	.section	.nv.info,"",@"SHT_CUDA_INFO"
	.align	4


	//----- nvinfo : EIATTR_REGCOUNT
	.align		4
        /*0000*/ 	.byte	0x04, 0x2f
        /*0002*/ 	.short	(.L_1 - .L_0)
	.align		4
.L_0:
        /*0004*/ 	.word	index@(_Z9wordMatchPciS_iPiS0_)
        /*0008*/ 	.word	0x00000009


	//----- nvinfo : EIATTR_FRAME_SIZE
	.align		4
.L_1:
        /*000c*/ 	.byte	0x04, 0x11
        /*000e*/ 	.short	(.L_3 - .L_2)
	.align		4
.L_2:
        /*0010*/ 	.word	index@(_Z9wordMatchPciS_iPiS0_)
        /*0014*/ 	.word	0x00000000


	//----- nvinfo : EIATTR_MIN_STACK_SIZE
	.align		4
.L_3:
        /*0018*/ 	.byte	0x04, 0x12
        /*001a*/ 	.short	(.L_5 - .L_4)
	.align		4
.L_4:
        /*001c*/ 	.word	index@(_Z9wordMatchPciS_iPiS0_)
        /*0020*/ 	.word	0x00000000
.L_5:


//--------------------- .nv.compat                --------------------------
	.section	.nv.compat,"",@"SHT_CUDA_COMPAT_INFO"
	.align	4
        /*0000*/ 	.byte	0x02, 0x09, 0x00, 0x00, 0x02, 0x02, 0x01, 0x00, 0x02, 0x05, 0x05, 0x00, 0x03, 0x07, 0x01, 0x01
        /*0010*/ 	.byte	0x02, 0x03, 0x00, 0x00, 0x02, 0x06, 0x01, 0x00, 0x04, 0x0b, 0x08, 0x00, 0x09, 0x00, 0x00, 0x00
        /*0020*/ 	.byte	0x00, 0x00, 0x00, 0x00


//--------------------- .nv.info._Z9wordMatchPciS_iPiS0_ --------------------------
	.section	.nv.info._Z9wordMatchPciS_iPiS0_,"",@"SHT_CUDA_INFO"
	.sectionflags	@""
	.align	4


	//----- nvinfo : EIATTR_CUDA_API_VERSION
	.align		4
        /*0000*/ 	.byte	0x04, 0x37
        /*0002*/ 	.short	(.L_7 - .L_6)
.L_6:
        /*0004*/ 	.word	0x00000082


	//----- nvinfo : EIATTR_KPARAM_INFO
	.align		4
.L_7:
        /*0008*/ 	.byte	0x04, 0x17
        /*000a*/ 	.short	(.L_9 - .L_8)
.L_8:
        /*000c*/ 	.word	0x00000000
        /*0010*/ 	.short	0x0005
        /*0012*/ 	.short	0x0028
        /*0014*/ 	.byte	0x00, 0xf5, 0x21, 0x00


	//----- nvinfo : EIATTR_KPARAM_INFO
	.align		4
.L_9:
        /*0018*/ 	.byte	0x04, 0x17
        /*001a*/ 	.short	(.L_11 - .L_10)
.L_10:
        /*001c*/ 	.word	0x00000000
        /*0020*/ 	.short	0x0004
        /*0022*/ 	.short	0x0020
        /*0024*/ 	.byte	0x00, 0xf5, 0x21, 0x00


	//----- nvinfo : EIATTR_KPARAM_INFO
	.align		4
.L_11:
        /*0028*/ 	.byte	0x04, 0x17
        /*002a*/ 	.short	(.L_13 - .L_12)
.L_12:
        /*002c*/ 	.word	0x00000000
        /*0030*/ 	.short	0x0003
        /*0032*/ 	.short	0x0018
        /*0034*/ 	.byte	0x00, 0xf0, 0x11, 0x00


	//----- nvinfo : EIATTR_KPARAM_INFO
	.align		4
.L_13:
        /*0038*/ 	.byte	0x04, 0x17
        /*003a*/ 	.short	(.L_15 - .L_14)
.L_14:
        /*003c*/ 	.word	0x00000000
        /*0040*/ 	.short	0x0002
        /*0042*/ 	.short	0x0010
        /*0044*/ 	.byte	0x00, 0xf5, 0x21, 0x00


	//----- nvinfo : EIATTR_KPARAM_INFO
	.align		4
.L_15:
        /*0048*/ 	.byte	0x04, 0x17
        /*004a*/ 	.short	(.L_17 - .L_16)
.L_16:
        /*004c*/ 	.word	0x00000000
        /*0050*/ 	.short	0x0001
        /*0052*/ 	.short	0x0008
        /*0054*/ 	.byte	0x00, 0xf0, 0x11, 0x00


	//----- nvinfo : EIATTR_KPARAM_INFO
	.align		4
.L_17:
        /*0058*/ 	.byte	0x04, 0x17
        /*005a*/ 	.short	(.L_19 - .L_18)
.L_18:
        /*005c*/ 	.word	0x00000000
        /*0060*/ 	.short	0x0000
        /*0062*/ 	.short	0x0000
        /*0064*/ 	.byte	0x00, 0xf5, 0x21, 0x00


	//----- nvinfo : EIATTR_SPARSE_MMA_MASK
	.align		4
.L_19:
        /*0068*/ 	.byte	0x03, 0x50
        /*006a*/ 	.short	0x0000


	//----- nvinfo : EIATTR_MAXREG_COUNT
	.align		4
        /*006c*/ 	.byte	0x03, 0x1b
        /*006e*/ 	.short	0x00ff


	//----- nvinfo : EIATTR_MERCURY_ISA_VERSION
	.align		4
        /*0070*/ 	.byte	0x03, 0x5f
        /*0072*/ 	.short	0x0101


	//----- nvinfo : EIATTR_INT_WARP_WIDE_INSTR_OFFSETS
	.align		4
        /*0074*/ 	.byte	0x04, 0x31
        /*0076*/ 	.short	(.L_21 - .L_20)


	//   ....[0]....
.L_20:
        /*0078*/ 	.word	0x00000260


	//----- nvinfo : EIATTR_VRC_CTA_INIT_COUNT
	.align		4
.L_21:
        /*007c*/ 	.byte	0x02, 0x4a
	.zero		1
	.zero		1


	//----- nvinfo : EIATTR_EXIT_INSTR_OFFSETS
	.align		4
        /*0080*/ 	.byte	0x04, 0x1c
        /*0082*/ 	.short	(.L_23 - .L_22)


	//   ....[0]....
.L_22:
        /*0084*/ 	.word	0x00000230


	//   ....[1]....
        /*0088*/ 	.word	0x000002b0


	//----- nvinfo : EIATTR_CRS_STACK_SIZE
	.align		4
.L_23:
        /*008c*/ 	.byte	0x04, 0x1e
        /*008e*/ 	.short	(.L_25 - .L_24)
.L_24:
        /*0090*/ 	.word	0x00000000


	//----- nvinfo : EIATTR_CBANK_PARAM_SIZE
	.align		4
.L_25:
        /*0094*/ 	.byte	0x03, 0x19
        /*0096*/ 	.short	0x0030


	//----- nvinfo : EIATTR_PARAM_CBANK
	.align		4
        /*0098*/ 	.byte	0x04, 0x0a
        /*009a*/ 	.short	(.L_27 - .L_26)
	.align		4
.L_26:
        /*009c*/ 	.word	index@(.nv.constant0._Z9wordMatchPciS_iPiS0_)
        /*00a0*/ 	.short	0x0380
        /*00a2*/ 	.short	0x0030


	//----- nvinfo : EIATTR_SW_WAR
	.align		4
.L_27:
        /*00a4*/ 	.byte	0x04, 0x36
        /*00a6*/ 	.short	(.L_29 - .L_28)
.L_28:
        /*00a8*/ 	.word	0x00000008
.L_29:


//--------------------- .nv.callgraph             --------------------------
	.section	.nv.callgraph,"",@"SHT_CUDA_CALLGRAPH"
	.align	4
	.sectionentsize	8
	.align		4
        /*0000*/ 	.word	0x00000000
	.align		4
        /*0004*/ 	.word	0xffffffff
	.align		4
        /*0008*/ 	.word	0x00000000
	.align		4
        /*000c*/ 	.word	0xfffffffe
	.align		4
        /*0010*/ 	.word	0x00000000
	.align		4
        /*0014*/ 	.word	0xfffffffd
	.align		4
        /*0018*/ 	.word	0x00000000
	.align		4
        /*001c*/ 	.word	0xfffffffc


//--------------------- .text._Z9wordMatchPciS_iPiS0_ --------------------------
	.section	.text._Z9wordMatchPciS_iPiS0_,"ax",@progbits
	.align	128
        .global         _Z9wordMatchPciS_iPiS0_
        .type           _Z9wordMatchPciS_iPiS0_,@function
        .size           _Z9wordMatchPciS_iPiS0_,(.L_x_4 - _Z9wordMatchPciS_iPiS0_)
        .other          _Z9wordMatchPciS_iPiS0_,@"STO_CUDA_ENTRY STV_DEFAULT"
_Z9wordMatchPciS_iPiS0_:
.text._Z9wordMatchPciS_iPiS0_:
[----:B------:R-:W-:Y:S01]  /*0000*/  LDC R1, c[0x0][0x37c] ;  /* 0x0000df00ff017b82 */ /* 0x000fe20000000800 */
[----:B------:R-:W0:Y:S07]  /*0010*/  S2R R5, SR_TID.X ;  /* 0x0000000000057919 */ /* 0x000e2e0000002100 */
[----:B------:R-:W0:Y:S01]  /*0020*/  LDC.64 R2, c[0x0][0x3a0] ;  /* 0x0000e800ff027b82 */ /* 0x000e220000000a00 */
[----:B------:R-:W1:Y:S01]  /*0030*/  LDCU.64 UR4, c[0x0][0x358] ;  /* 0x00006b00ff0477ac */ /* 0x000e620008000a00 */
[----:B------:R-:W2:Y:S06]  /*0040*/  LDCU UR6, c[0x0][0x388] ;  /* 0x00007100ff0677ac */ /* 0x000eac0008000800 */
[----:B------:R-:W3:Y:S01]  /*0050*/  LDC R0, c[0x0][0x398] ;  /* 0x0000e600ff007b82 */ /* 0x000ee20000000800 */
[----:B------:R-:W4:Y:S01]  /*0060*/  LDCU UR12, c[0x0][0x398] ;  /* 0x00007300ff0c77ac */ /* 0x000f220008000800 */
[----:B------:R-:W0:Y:S01]  /*0070*/  LDCU UR7, c[0x0][0x388] ;  /* 0x00007100ff0777ac */ /* 0x000e220008000800 */
[----:B------:R-:W0:Y:S01]  /*0080*/  LDCU.64 UR8, c[0x0][0x380] ;  /* 0x00007000ff0877ac */ /* 0x000e220008000a00 */
[----:B------:R-:W0:Y:S02]  /*0090*/  LDCU.64 UR10, c[0x0][0x390] ;  /* 0x00007200ff0a77ac */ /* 0x000e240008000a00 */
[----:B0-----:R-:W-:-:S06]  /*00a0*/  IMAD.WIDE.U32 R2, R5, 0x4, R2 ;  /* 0x0000000405027825 */ /* 0x001fcc00078e0002 */
[----:B-1----:R-:W2:Y:S01]  /*00b0*/  LDG.E R2, desc[UR4][R2.64] ;  /* 0x0000000402027981 */ /* 0x002ea2000c1e1900 */
[----:B---3--:R-:W-:Y:S01]  /*00c0*/  ISETP.GE.AND P0, PT, R0, 0x1, PT ;  /* 0x000000010000780c */ /* 0x008fe20003f06270 */
[----:B------:R-:W-:Y:S01]  /*00d0*/  BSSY.RECONVERGENT B0, `(.L_x_0) ;  /* 0x0000013000007945 */ /* 0x000fe20003800200 */
[----:B------:R-:W-:Y:S02]  /*00e0*/  IMAD.MOV.U32 R6, RZ, RZ, RZ ;  /* 0x000000ffff067224 */ /* 0x000fe400078e00ff */
[----:B--2---:R-:W-:-:S13]  /*00f0*/  ISETP.GE.OR P0, PT, R2, UR6, !P0 ;  /* 0x0000000602007c0c */ /* 0x004fda000c706670 */
[----:B----4-:R-:W-:Y:S05]  /*0100*/  @P0 BRA `(.L_x_1) ;  /* 0x00000000003c0947 */ /* 0x010fea0003800000 */
[----:B------:R-:W-:Y:S02]  /*0110*/  IMAD.MOV.U32 R0, RZ, RZ, R2 ;  /* 0x000000ffff007224 */ /* 0x000fe400078e0002 */
[----:B------:R-:W-:-:S07]  /*0120*/  IMAD.MOV.U32 R6, RZ, RZ, RZ ;  /* 0x000000ffff067224 */ /* 0x000fce00078e00ff */
.L_x_2:
[----:B------:R-:W-:Y:S02]  /*0130*/  IADD3 R4, P1, PT, R6, UR10, RZ ;  /* 0x0000000a06047c10 */ /* 0x000fe4000ff3e0ff */
[----:B------:R-:W-:-:S03]  /*0140*/  IADD3 R2, P0, PT, R0, UR8, RZ ;  /* 0x0000000800027c10 */ /* 0x000fc6000ff1e0ff */
[----:B------:R-:W-:Y:S01]  /*0150*/  IMAD.X R5, RZ, RZ, UR11, P1 ;  /* 0x0000000bff057e24 */ /* 0x000fe200088e06ff */
[----:B------:R-:W-:-:S05]  /*0160*/  LEA.HI.X.SX32 R3, R0, UR9, 0x1, P0 ;  /* 0x0000000900037c11 */ /* 0x000fca00080f0eff */
[----:B------:R-:W2:Y:S04]  /*0170*/  LDG.E.U8 R2, desc[UR4][R2.64] ;  /* 0x0000000402027981 */ /* 0x000ea8000c1e1100 */
[----:B------:R-:W2:Y:S02]  /*0180*/  LDG.E.U8 R5, desc[UR4][R4.64] ;  /* 0x0000000404057981 */ /* 0x000ea4000c1e1100 */
[----:B--2---:R-:W-:-:S13]  /*0190*/  ISETP.NE.AND P0, PT, R2, R5, PT ;  /* 0x000000050200720c */ /* 0x004fda0003f05270 */
[----:B------:R-:W-:Y:S05]  /*01a0*/  @P0 BRA `(.L_x_1) ;  /* 0x0000000000140947 */ /* 0x000fea0003800000 */
[----:B------:R-:W-:Y:S02]  /*01b0*/  VIADD R0, R0, 0x1 ;  /* 0x0000000100007836 */ /* 0x000fe40000000000 */
[----:B------:R-:W-:-:S03]  /*01c0*/  VIADD R6, R6, 0x1 ;  /* 0x0000000106067836 */ /* 0x000fc60000000000 */
[----:B------:R-:W-:Y:S02]  /*01d0*/  ISETP.GE.AND P0, PT, R0, UR7, PT ;  /* 0x0000000700007c0c */ /* 0x000fe4000bf06270 */
[----:B------:R-:W-:-:S13]  /*01e0*/  ISETP.LT.AND P1, PT, R6, UR12, PT ;  /* 0x0000000c06007c0c */ /* 0x000fda000bf21270 */
[----:B------:R-:W-:Y:S05]  /*01f0*/  @!P0 BRA P1, `(.L_x_2) ;  /* 0xfffffffc00cc8947 */ /* 0x000fea000083ffff */
.L_x_1:
[----:B------:R-:W-:Y:S05]  /*0200*/  BSYNC.RECONVERGENT B0 ;  /* 0x0000000000007941 */ /* 0x000fea0003800200 */
.L_x_0:
[----:B------:R-:W0:Y:S02]  /*0210*/  LDCU UR6, c[0x0][0x398] ;  /* 0x00007300ff0677ac */ /* 0x000e240008000800 */
[----:B0-----:R-:W-:-:S13]  /*0220*/  ISETP.NE.AND P0, PT, R6, UR6, PT ;  /* 0x0000000606007c0c */ /* 0x001fda000bf05270 */
[----:B------:R-:W-:Y:S05]  /*0230*/  @P0 EXIT ;  /* 0x000000000000094d */ /* 0x000fea0003800000 */
[----:B------:R-:W0:Y:S01]  /*0240*/  S2R R0, SR_LANEID ;  /* 0x0000000000007919 */ /* 0x000e220000000000 */
[----:B------:R-:W1:Y:S01]  /*0250*/  LDC.64 R2, c[0x0][0x3a8] ;  /* 0x0000ea00ff027b82 */ /* 0x000e620000000a00 */
[----:B------:R-:W-:Y:S02]  /*0260*/  VOTEU.ANY UR6, UPT, PT ;  /* 0x0000000000067886 */ /* 0x000fe400038e0100 */
[----:B------:R-:W-:Y:S02]  /*0270*/  UFLO.U32 UR7, UR6 ;  /* 0x00000006000772bd */ /* 0x000fe400080e0000 */
[----:B------:R-:W1:Y:S04]  /*0280*/  POPC R5, UR6 ;  /* 0x0000000600057d09 */ /* 0x000e680008000000 */
[----:B0-----:R-:W-:-:S13]  /*0290*/  ISETP.EQ.U32.AND P0, PT, R0, UR7, PT ;  /* 0x0000000700007c0c */ /* 0x001fda000bf02070 */
[----:B-1----:R-:W-:Y:S01]  /*02a0*/  @P0 REDG.E.ADD.STRONG.GPU desc[UR4][R2.64], R5 ;  /* 0x000000050200098e */ /* 0x002fe2000c12e104 */
[----:B------:R-:W-:Y:S05]  /*02b0*/  EXIT ;  /* 0x000000000000794d */ /* 0x000fea0003800000 */
.L_x_3:
[----:B------:R-:W-:-:S00]  /*02c0*/  BRA `(.L_x_3) ;  /* 0xfffffffc00fc7947 */ /* 0x000fc0000383ffff */
[----:B------:R-:W-:-:S00]  /*02d0*/  NOP ;  /* 0x0000000000007918 */ /* 0x000fc00000000000 */
        /* <DEDUP_REMOVED lines=10> */
.L_x_4:


//--------------------- .nv.shared.reserved.0     --------------------------
	.section	.nv.shared.reserved.0,"aw",@nobits
	.weak		__nv_reservedSMEM_offset_0_alias
	.size		__nv_reservedSMEM_offset_0_alias, 0, 64
	.other		__nv_reservedSMEM_offset_0_alias,@"STO_CUDA_RESERVED_SHARED STV_DEFAULT"
__nv_reservedSMEM_offset_0_alias:
	.zero		0
	.zero		64


//--------------------- .nv.constant0._Z9wordMatchPciS_iPiS0_ --------------------------
	.section	.nv.constant0._Z9wordMatchPciS_iPiS0_,"a",@progbits
	.sectionflags	@""
	.align	4
.nv.constant0._Z9wordMatchPciS_iPiS0_:
	.zero		944


//--------------------- SYMBOLS --------------------------

	.type		.nv.reservedSmem.offset0,@object
	.size		.nv.reservedSmem.offset0,0x4
